	.headerflags	@"EF_CUDA_TEXMODE_UNIFIED EF_CUDA_64BIT_ADDRESS EF_CUDA_ACCELERATORS EF_CUDA_SM90 EF_CUDA_VIRTUAL_SM(EF_CUDA_SM90)"
	.elftype	@"ET_EXEC"


//--------------------- .nv.info                  --------------------------
	.section	.nv.info,"",@"SHT_CUDA_INFO"
	.align	4


	//----- nvinfo : EIATTR_REGCOUNT
	.align		4
        /*0000*/ 	.byte	0x04, 0x2f
        /*0002*/ 	.short	(.L_3 - .L_2)
	.align		4
.L_2:
        /*0004*/ 	.word	index@(triton_poi_fused__native_batch_norm_legit_no_training_relu_7)
        /*0008*/ 	.word	0x00000010


	//----- nvinfo : EIATTR_MIN_STACK_SIZE
	.align		4
.L_3:
        /*000c*/ 	.byte	0x04, 0x12
        /*000e*/ 	.short	(.L_5 - .L_4)
	.align		4
.L_4:
        /*0010*/ 	.word	index@(triton_poi_fused__native_batch_norm_legit_no_training_relu_7)
        /*0014*/ 	.word	0x00000000


	//----- nvinfo : EIATTR_FRAME_SIZE
	.align		4
.L_5:
        /*0018*/ 	.byte	0x04, 0x11
        /*001a*/ 	.short	(.L_7 - .L_6)
	.align		4
.L_6:
        /*001c*/ 	.word	index@(triton_poi_fused__native_batch_norm_legit_no_training_relu_7)
        /*0020*/ 	.word	0x00000000


	//----- nvinfo : EIATTR_MIN_STACK_SIZE
	.align		4
.L_7:
        /*0024*/ 	.byte	0x04, 0x12
        /*0026*/ 	.short	(.L_9 - .L_8)
	.align		4
.L_8:
        /*0028*/ 	.word	index@(triton_poi_fused__native_batch_norm_legit_no_training_relu_7)
        /*002c*/ 	.word	0x00000000
.L_9:


//--------------------- .nv.info.triton_poi_fused__native_batch_norm_legit_no_training_relu_7 --------------------------
	.section	.nv.info.triton_poi_fused__native_batch_norm_legit_no_training_relu_7,"",@"SHT_CUDA_INFO"
	.sectionflags	@""
	.align	4


	//----- nvinfo : EIATTR_CUDA_API_VERSION
	.align		4
        /*0000*/ 	.byte	0x04, 0x37
        /*0002*/ 	.short	(.L_11 - .L_10)
.L_10:
        /*0004*/ 	.word	0x0000007c


	//----- nvinfo : EIATTR_KPARAM_INFO
	.align		4
.L_11:
        /*0008*/ 	.byte	0x04, 0x17
        /*000a*/ 	.short	(.L_13 - .L_12)
.L_12:
        /*000c*/ 	.word	0x00000000
        /*0010*/ 	.short	0x0006
        /*0012*/ 	.short	0x0030
        /*0014*/ 	.byte	0x00, 0xf0, 0x11, 0x00


	//----- nvinfo : EIATTR_KPARAM_INFO
	.align		4
.L_13:
        /*0018*/ 	.byte	0x04, 0x17
        /*001a*/ 	.short	(.L_15 - .L_14)
.L_14:
        /*001c*/ 	.word	0x00000000
        /*0020*/ 	.short	0x0005
        /*0022*/ 	.short	0x0028
        /*0024*/ 	.byte	0x00, 0xf4, 0x21, 0x00


	//----- nvinfo : EIATTR_KPARAM_INFO
	.align		4
.L_15:
        /*0028*/ 	.byte	0x04, 0x17
        /*002a*/ 	.short	(.L_17 - .L_16)
.L_16:
        /*002c*/ 	.word	0x00000000
        /*0030*/ 	.short	0x0004
        /*0032*/ 	.short	0x0020
        /*0034*/ 	.byte	0x00, 0xf4, 0x21, 0x00


	//----- nvinfo : EIATTR_KPARAM_INFO
	.align		4
.L_17:
        /*0038*/ 	.byte	0x04, 0x17
        /*003a*/ 	.short	(.L_19 - .L_18)
.L_18:
        /*003c*/ 	.word	0x00000000
        /*0040*/ 	.short	0x0003
        /*0042*/ 	.short	0x0018
        /*0044*/ 	.byte	0x00, 0xf4, 0x21, 0x00


	//----- nvinfo : EIATTR_KPARAM_INFO
	.align		4
.L_19:
        /*0048*/ 	.byte	0x04, 0x17
        /*004a*/ 	.short	(.L_21 - .L_20)
.L_20:
        /*004c*/ 	.word	0x00000000
        /*0050*/ 	.short	0x0002
        /*0052*/ 	.short	0x0010
        /*0054*/ 	.byte	0x00, 0xf4, 0x21, 0x00


	//----- nvinfo : EIATTR_KPARAM_INFO
	.align		4
.L_21:
        /*0058*/ 	.byte	0x04, 0x17
        /*005a*/ 	.short	(.L_23 - .L_22)
.L_22:
        /*005c*/ 	.word	0x00000000
        /*0060*/ 	.short	0x0001
        /*0062*/ 	.short	0x0008
        /*0064*/ 	.byte	0x00, 0xf4, 0x21, 0x00


	//----- nvinfo : EIATTR_KPARAM_INFO
	.align		4
.L_23:
        /*0068*/ 	.byte	0x04, 0x17
        /*006a*/ 	.short	(.L_25 - .L_24)
.L_24:
        /*006c*/ 	.word	0x00000000
        /*0070*/ 	.short	0x0000
        /*0072*/ 	.short	0x0000
        /*0074*/ 	.byte	0x00, 0xf4, 0x21, 0x00


	//----- nvinfo : EIATTR_SPARSE_MMA_MASK
	.align		4
.L_25:
        /*0078*/ 	.byte	0x03, 0x50
        /*007a*/ 	.short	0x0000


	//----- nvinfo : EIATTR_MAXREG_COUNT
	.align		4
        /*007c*/ 	.byte	0x03, 0x1b
        /*007e*/ 	.short	0x00ff


	//----- nvinfo : EIATTR_EXIT_INSTR_OFFSETS
	.align		4
        /*0080*/ 	.byte	0x04, 0x1c
        /*0082*/ 	.short	(.L_27 - .L_26)


	//   ....[0]....
.L_26:
        /*0084*/ 	.word	0x00000300


	//----- nvinfo : EIATTR_REQNTID
	.align		4
.L_27:
        /*0088*/ 	.byte	0x04, 0x10
        /*008a*/ 	.short	(.L_29 - .L_28)
.L_28:
        /*008c*/ 	.word	0x00000080
        /*0090*/ 	.word	0x00000001
        /*0094*/ 	.word	0x00000001


	//----- nvinfo : EIATTR_CBANK_PARAM_SIZE
	.align		4
.L_29:
        /*0098*/ 	.byte	0x03, 0x19
        /*009a*/ 	.short	0x0034


	//----- nvinfo : EIATTR_PARAM_CBANK
	.align		4
        /*009c*/ 	.byte	0x04, 0x0a
        /*009e*/ 	.short	(.L_31 - .L_30)
	.align		4
.L_30:
        /*00a0*/ 	.word	index@(.nv.constant0.triton_poi_fused__native_batch_norm_legit_no_training_relu_7)
        /*00a4*/ 	.short	0x0210
        /*00a6*/ 	.short	0x0034


	//----- nvinfo : EIATTR_SW_WAR
	.align		4
.L_31:
        /*00a8*/ 	.byte	0x04, 0x36
        /*00aa*/ 	.short	(.L_33 - .L_32)
.L_32:
        /*00ac*/ 	.word	0x00000008
.L_33:


//--------------------- .nv.callgraph             --------------------------
	.section	.nv.callgraph,"",@"SHT_CUDA_CALLGRAPH"
	.align	4
	.sectionentsize	8
	.align		4
        /*0000*/ 	.word	0x00000000
	.align		4
        /*0004*/ 	.word	0xffffffff
	.align		4
        /*0008*/ 	.word	0x00000000
	.align		4
        /*000c*/ 	.word	0xfffffffe
	.align		4
        /*0010*/ 	.word	0x00000000
	.align		4
        /*0014*/ 	.word	0xfffffffd
	.align		4
        /*0018*/ 	.word	0x00000000
	.align		4
        /*001c*/ 	.word	0xfffffffc


//--------------------- .nv.constant4             --------------------------
	.section	.nv.constant4,"a",@progbits
	.align	8
	.align		8
.nv.constant4:
        /*0000*/ 	.dword	_$_str
	.align		8
        /*0008*/ 	.dword	_$_str_$_2


//--------------------- .text.triton_poi_fused__native_batch_norm_legit_no_training_relu_7 --------------------------
	.section	.text.triton_poi_fused__native_batch_norm_legit_no_training_relu_7,"ax",@progbits
	.align	128
        .global         triton_poi_fused__native_batch_norm_legit_no_training_relu_7
        .type           triton_poi_fused__native_batch_norm_legit_no_training_relu_7,@function
        .size           triton_poi_fused__native_batch_norm_legit_no_training_relu_7,(.L_x_1 - triton_poi_fused__native_batch_norm_legit_no_training_relu_7)
        .other          triton_poi_fused__native_batch_norm_legit_no_training_relu_7,@"STO_CUDA_ENTRY STV_DEFAULT"
triton_poi_fused__native_batch_norm_legit_no_training_relu_7:
.text.triton_poi_fused__native_batch_norm_legit_no_training_relu_7:
[----:B------:R-:W-:Y:S01]  /*0000*/  LDC R1, c[0x0][0x28] ;  /* 0x00000a00ff017b82 */ /* 0x000fe20000000800 */
[----:B------:R-:W1:Y:S07]  /*0010*/  S2R R0, SR_TID.X ;  /* 0x0000000000007919 */ /* 0x000e6e0000002100 */
[----:B------:R-:W2:Y:S01]  /*0020*/  LDC.64 R6, c[0x0][0x220] ;  /* 0x00008800ff067b82 */ /* 0x000ea20000000a00 */
[----:B------:R-:W-:Y:S01]  /*0030*/  ULDC.64 UR4, c[0x0][0x208] ;  /* 0x0000820000047ab9 */ /* 0x000fe20000000a00 */
[----:B------:R-:W3:Y:S06]  /*0040*/  S2R R3, SR_CTAID.X ;  /* 0x0000000000037919 */ /* 0x000eec0000002500 */
[----:B------:R-:W4:Y:S08]  /*0050*/  LDC.64 R4, c[0x0][0x218] ;  /* 0x00008600ff047b82 */ /* 0x000f300000000a00 */
[----:B------:R-:W5:Y:S08]  /*0060*/  LDC.64 R8, c[0x0][0x228] ;  /* 0x00008a00ff087b82 */ /* 0x000f700000000a00 */
[----:B------:R-:W4:Y:S01]  /*0070*/  LDC.64 R10, c[0x0][0x230] ;  /* 0x00008c00ff0a7b82 */ /* 0x000f220000000a00 */
[----:B-1----:R-:W-:-:S02]  /*0080*/  LOP3.LUT R0, R0, 0x7f, RZ, 0xc0, !PT ;  /* 0x0000007f00007812 */ /* 0x002fc400078ec0ff */
[----:B---3--:R-:W-:Y:S02]  /*0090*/  SHF.R.S32.HI R2, RZ, 0x18, R3 ;  /* 0x00000018ff027819 */ /* 0x008fe40000011403 */
[----:B------:R-:W-:Y:S02]  /*00a0*/  LEA R0, R3, R0, 0x7 ;  /* 0x0000000003007211 */ /* 0x000fe400078e38ff */
[----:B------:R-:W-:-:S04]  /*00b0*/  SGXT R3, R2, 0x1 ;  /* 0x000000010203781a */ /* 0x000fc80000000200 */
[----:B------:R-:W-:-:S04]  /*00c0*/  LEA.HI R3, R3, R0, RZ, 0x4 ;  /* 0x0000000003037211 */ /* 0x000fc800078f20ff */
[--C-:B------:R-:W-:Y:S02]  /*00d0*/  SHF.R.S32.HI R2, RZ, 0x4, R3.reuse ;  /* 0x00000004ff027819 */ /* 0x100fe40000011403 */
[----:B------:R-:W-:-:S04]  /*00e0*/  SHF.R.S32.HI R3, RZ, 0x1f, R3 ;  /* 0x0000001fff037819 */ /* 0x000fc80000011403 */
[----:B------:R-:W-:-:S04]  /*00f0*/  LEA.HI R3, R3, R2, RZ, 0x8 ;  /* 0x0000000203037211 */ /* 0x000fc800078f40ff */
[----:B------:R-:W-:-:S04]  /*0100*/  LOP3.LUT R3, R3, 0xffffff00, RZ, 0xc0, !PT ;  /* 0xffffff0003037812 */ /* 0x000fc800078ec0ff */
[----:B------:R-:W-:Y:S02]  /*0110*/  IADD3 R13, R2, -R3, RZ ;  /* 0x80000003020d7210 */ /* 0x000fe40007ffe0ff */
[----:B------:R-:W1:Y:S03]  /*0120*/  LDC.64 R2, c[0x0][0x210] ;  /* 0x00008400ff027b82 */ /* 0x000e660000000a00 */
[----:B--2---:R-:W-:-:S06]  /*0130*/  IMAD.WIDE R6, R13, 0x4, R6 ;  /* 0x000000040d067825 */ /* 0x004fcc00078e0206 */
[----:B------:R-:W2:Y:S01]  /*0140*/  LDG.E.EL R6, desc[UR4][R6.64] ;  /* 0x0000000406067981 */ /* 0x000ea2000c2e1900 */
[----:B----4-:R-:W-:-:S04]  /*0150*/  IMAD.WIDE R4, R13, 0x4, R4 ;  /* 0x000000040d047825 */ /* 0x010fc800078e0204 */
[C---:B-----5:R-:W-:Y:S02]  /*0160*/  IMAD.WIDE R8, R13.reuse, 0x4, R8 ;  /* 0x000000040d087825 */ /* 0x060fe400078e0208 */
[----:B------:R3:W4:Y:S02]  /*0170*/  LDG.E.EL R5, desc[UR4][R4.64] ;  /* 0x0000000404057981 */ /* 0x000724000c2e1900 */
[----:B0-----:R-:W-:Y:S02]  /*0180*/  IMAD.WIDE R10, R13, 0x4, R10 ;  /* 0x000000040d0a7825 */ /* 0x001fe400078e020a */
[----:B------:R-:W5:Y:S02]  /*0190*/  LDG.E.EL R8, desc[UR4][R8.64] ;  /* 0x0000000408087981 */ /* 0x000f64000c2e1900 */
[C---:B-1----:R-:W-:Y:S02]  /*01a0*/  IMAD.WIDE R2, R0.reuse, 0x4, R2 ;  /* 0x0000000400027825 */ /* 0x042fe400078e0202 */
[----:B------:R-:W5:Y:S04]  /*01b0*/  LDG.E.EL R11, desc[UR4][R10.64] ;  /* 0x000000040a0b7981 */ /* 0x000f68000c2e1900 */
[----:B------:R0:W4:Y:S01]  /*01c0*/  LDG.E R12, desc[UR4][R2.64] ;  /* 0x00000004020c7981 */ /* 0x000122000c1e1900 */
[----:B---3--:R-:W-:Y:S01]  /*01d0*/  HFMA2.MMA R4, -RZ, RZ, 1.625, 0 ;  /* 0x3e800000ff047435 */ /* 0x008fe200000001ff */
[----:B0-----:R-:W0:Y:S02]  /*01e0*/  LDC.64 R2, c[0x0][0x238] ;  /* 0x00008e00ff027b82 */ /* 0x001e240000000a00 */
[----:B0-----:R-:W-:-:S04]  /*01f0*/  IMAD.WIDE R2, R0, 0x4, R2 ;  /* 0x0000000400027825 */ /* 0x001fc800078e0202 */
[----:B--2---:R-:W-:-:S04]  /*0200*/  FADD R6, R6, 9.9999997473787516356e-06 ;  /* 0x3727c5ac06067421 */ /* 0x004fc80000000000 */
[----:B------:R-:W0:Y:S02]  /*0210*/  MUFU.SQRT R7, R6 ;  /* 0x0000000600077308 */ /* 0x000e240000002000 */
[C---:B0-----:R-:W-:Y:S02]  /*0220*/  FSETP.GT.AND P0, PT, R7.reuse, 8.50705917302346158658e+37, PT ;  /* 0x7e8000000700780b */ /* 0x041fe40003f04000 */
[----:B------:R-:W-:-:S11]  /*0230*/  FSETP.GEU.AND P1, PT, R7, 1.175494350822287508e-38, PT ;  /* 0x008000000700780b */ /* 0x000fd60003f2e000 */
[----:B------:R-:W-:-:S04]  /*0240*/  @P0 FMUL R7, R7, 0.25 ;  /* 0x3e80000007070820 */ /* 0x000fc80000400000 */
[----:B------:R-:W-:-:S06]  /*0250*/  @!P1 FMUL R7, R7, 16777216 ;  /* 0x4b80000007079820 */ /* 0x000fcc0000400000 */
[----:B------:R-:W0:Y:S01]  /*0260*/  MUFU.RCP R7, R7 ;  /* 0x0000000700077308 */ /* 0x000e220000001000 */
[----:B------:R-:W-:Y:S01]  /*0270*/  FSEL R4, R4, 1, P0 ;  /* 0x3f80000004047808 */ /* 0x000fe20000000000 */
[----:B----4-:R-:W-:-:S04]  /*0280*/  FADD R5, R12, -R5 ;  /* 0x800000050c057221 */ /* 0x010fc80000000000 */
[----:B------:R-:W-:-:S04]  /*0290*/  @!P1 FMUL R4, R4, 16777216 ;  /* 0x4b80000004049820 */ /* 0x000fc80000400000 */
[----:B0-----:R-:W-:-:S04]  /*02a0*/  FMUL R4, R7, R4 ;  /* 0x0000000407047220 */ /* 0x001fc80000400000 */
[----:B------:R-:W-:-:S04]  /*02b0*/  FMUL R4, R5, R4 ;  /* 0x0000000405047220 */ /* 0x000fc80000400000 */
[----:B-----5:R-:W-:-:S05]  /*02c0*/  FFMA R4, R8, R4, R11 ;  /* 0x0000000408047223 */ /* 0x020fca000000000b */
[----:B------:R-:W-:-:S04]  /*02d0*/  FSETP.GEU.AND P0, PT, R4, RZ, PT ;  /* 0x000000ff0400720b */ /* 0x000fc80003f0e000 */
[----:B------:R-:W-:-:S05]  /*02e0*/  FSEL R5, R4, RZ, P0 ;  /* 0x000000ff04057208 */ /* 0x000fca0000000000 */
[----:B------:R-:W-:Y:S01]  /*02f0*/  STG.E desc[UR4][R2.64], R5 ;  /* 0x0000000502007986 */ /* 0x000fe2000c101904 */
[----:B------:R-:W-:Y:S05]  /*0300*/  EXIT ;  /* 0x000000000000794d */ /* 0x000fea0003800000 */
.L_x_0:
[----:B------:R-:W-:-:S00]  /*0310*/  BRA `(.L_x_0) ;  /* 0xfffffffc00fc7947 */ /* 0x000fc0000383ffff */
[----:B------:R-:W-:-:S00]  /*0320*/  NOP ;  /* 0x0000000000007918 */ /* 0x000fc00000000000 */
        /* <DEDUP_REMOVED lines=13> */
.L_x_1:


//--------------------- .nv.global.init           --------------------------
	.section	.nv.global.init,"aw",@progbits
.nv.global.init:
	.type		_$_str,@object
	.size		_$_str,(_$_str_$_2 - _$_str)
_$_str:
        /*0000*/ 	.byte	0x5f, 0x5f, 0x43, 0x55, 0x44, 0x41, 0x5f, 0x46, 0x54, 0x5a, 0x00
	.type		_$_str_$_2,@object
	.size		_$_str_$_2,(.L_1 - _$_str_$_2)
_$_str_$_2:
        /*000b*/ 	.byte	0x5f, 0x5f, 0x43, 0x55, 0x44, 0x41, 0x5f, 0x50, 0x52, 0x45, 0x43, 0x5f, 0x53, 0x51, 0x52, 0x54
        /*001b*/ 	.byte	0x00
.L_1:


//--------------------- .nv.constant0.triton_poi_fused__native_batch_norm_legit_no_training_relu_7 --------------------------
	.section	.nv.constant0.triton_poi_fused__native_batch_norm_legit_no_training_relu_7,"a",@progbits
	.sectionflags	@""
	.align	4
.nv.constant0.triton_poi_fused__native_batch_norm_legit_no_training_relu_7:
	.zero		580
